//
// Generated by NVIDIA NVVM Compiler
//
// Compiler Build ID: CL-36424714
// Cuda compilation tools, release 13.0, V13.0.88
// Based on NVVM 20.0.0
//

.version 9.0
.target sm_100
.address_size 64

	// .globl	_Z12MedianFilterjjjP5PixelS0_

.visible .entry _Z12MedianFilterjjjP5PixelS0_(
	.param .u32 _Z12MedianFilterjjjP5PixelS0__param_0,
	.param .u32 _Z12MedianFilterjjjP5PixelS0__param_1,
	.param .u32 _Z12MedianFilterjjjP5PixelS0__param_2,
	.param .u64 .ptr .align 1 _Z12MedianFilterjjjP5PixelS0__param_3,
	.param .u64 .ptr .align 1 _Z12MedianFilterjjjP5PixelS0__param_4
)
{
	.reg .pred 	%p<24>;
	.reg .b16 	%rs<29>;
	.reg .b32 	%r<57>;
	.reg .b64 	%rd<42>;

	ld.param.u32 	%r23, [_Z12MedianFilterjjjP5PixelS0__param_1];
	ld.param.u32 	%r24, [_Z12MedianFilterjjjP5PixelS0__param_2];
	ld.param.u64 	%rd11, [_Z12MedianFilterjjjP5PixelS0__param_3];
	ld.param.u64 	%rd12, [_Z12MedianFilterjjjP5PixelS0__param_4];
	cvta.to.global.u64 	%rd1, %rd12;
	cvta.to.global.u64 	%rd2, %rd11;
	mov.u32 	%r1, %ntid.x;
	mov.u32 	%r25, %ctaid.x;
	mov.u32 	%r26, %tid.x;
	mad.lo.s32 	%r54, %r1, %r25, %r26;
	mov.u32 	%r27, %ntid.y;
	mov.u32 	%r28, %ctaid.y;
	mov.u32 	%r29, %tid.y;
	mad.lo.s32 	%r3, %r27, %r28, %r29;
	mov.u32 	%r30, %nctaid.y;
	mul.lo.s32 	%r4, %r30, %r27;
	setp.ge.u32 	%p1, %r54, %r23;
	@%p1 bra 	$L__BB0_18;
	mul.lo.s32 	%r5, %r24, %r23;
	add.s32 	%r6, %r3, %r4;
	max.u32 	%r31, %r24, %r6;
	setp.lt.u32 	%p2, %r6, %r24;
	selp.u32 	%r32, 1, 0, %p2;
	add.s32 	%r33, %r6, %r32;
	sub.s32 	%r34, %r31, %r33;
	div.u32 	%r35, %r34, %r4;
	add.s32 	%r7, %r35, %r32;
	and.b32  	%r8, %r7, 3;
	mul.lo.s32 	%r9, %r3, %r24;
	mul.lo.s32 	%r10, %r6, %r24;
	add.s32 	%r11, %r6, %r4;
	mul.lo.s32 	%r12, %r11, %r24;
	add.s32 	%r13, %r11, %r4;
	mov.u32 	%r36, %nctaid.x;
	mul.lo.s32 	%r14, %r36, %r1;
$L__BB0_2:
	setp.ge.u32 	%p3, %r3, %r24;
	@%p3 bra 	$L__BB0_17;
	setp.eq.s32 	%p4, %r8, 3;
	mov.u32 	%r55, %r3;
	@%p4 bra 	$L__BB0_7;
	setp.lt.s32 	%p5, %r54, 0;
	setp.eq.s32 	%p6, %r8, 0;
	add.s32 	%r37, %r9, %r54;
	setp.lt.u32 	%p7, %r37, %r5;
	selp.b32 	%r38, %r37, -1, %p7;
	selp.b32 	%r39, -1, %r38, %p5;
	mul.wide.s32 	%rd13, %r39, 4;
	add.s64 	%rd14, %rd2, %rd13;
	ld.global.u8 	%rs1, [%rd14+3];
	add.s64 	%rd15, %rd1, %rd13;
	st.global.u8 	[%rd15+3], %rs1;
	ld.global.u8 	%rs2, [%rd14];
	st.global.u8 	[%rd15], %rs2;
	ld.global.u8 	%rs3, [%rd14+1];
	st.global.u8 	[%rd15+1], %rs3;
	ld.global.u8 	%rs4, [%rd14+2];
	st.global.u8 	[%rd15+2], %rs4;
	mov.u32 	%r55, %r6;
	@%p6 bra 	$L__BB0_7;
	setp.eq.s32 	%p9, %r8, 1;
	add.s32 	%r40, %r10, %r54;
	setp.lt.u32 	%p10, %r40, %r5;
	selp.b32 	%r41, %r40, -1, %p10;
	selp.b32 	%r42, -1, %r41, %p5;
	mul.wide.s32 	%rd16, %r42, 4;
	add.s64 	%rd17, %rd2, %rd16;
	ld.global.u8 	%rs5, [%rd17+3];
	add.s64 	%rd18, %rd1, %rd16;
	st.global.u8 	[%rd18+3], %rs5;
	ld.global.u8 	%rs6, [%rd17];
	st.global.u8 	[%rd18], %rs6;
	ld.global.u8 	%rs7, [%rd17+1];
	st.global.u8 	[%rd18+1], %rs7;
	ld.global.u8 	%rs8, [%rd17+2];
	st.global.u8 	[%rd18+2], %rs8;
	mov.u32 	%r55, %r11;
	@%p9 bra 	$L__BB0_7;
	add.s32 	%r43, %r12, %r54;
	setp.lt.u32 	%p12, %r43, %r5;
	selp.b32 	%r44, %r43, -1, %p12;
	selp.b32 	%r45, -1, %r44, %p5;
	mul.wide.s32 	%rd19, %r45, 4;
	add.s64 	%rd20, %rd2, %rd19;
	ld.global.u8 	%rs9, [%rd20+3];
	add.s64 	%rd21, %rd1, %rd19;
	st.global.u8 	[%rd21+3], %rs9;
	ld.global.u8 	%rs10, [%rd20];
	st.global.u8 	[%rd21], %rs10;
	ld.global.u8 	%rs11, [%rd20+1];
	st.global.u8 	[%rd21+1], %rs11;
	ld.global.u8 	%rs12, [%rd20+2];
	st.global.u8 	[%rd21+2], %rs12;
	mov.u32 	%r55, %r13;
$L__BB0_7:
	setp.lt.u32 	%p13, %r7, 3;
	@%p13 bra 	$L__BB0_17;
$L__BB0_8:
	setp.lt.s32 	%p14, %r54, 0;
	mov.b64 	%rd38, -1;
	@%p14 bra 	$L__BB0_10;
	mad.lo.s32 	%r46, %r55, %r24, %r54;
	setp.lt.u32 	%p15, %r46, %r5;
	selp.b32 	%r47, %r46, -1, %p15;
	cvt.s64.s32 	%rd38, %r47;
$L__BB0_10:
	setp.lt.s32 	%p16, %r54, 0;
	shl.b64 	%rd24, %rd38, 2;
	add.s64 	%rd25, %rd2, %rd24;
	ld.global.u8 	%rs13, [%rd25+3];
	add.s64 	%rd26, %rd1, %rd24;
	st.global.u8 	[%rd26+3], %rs13;
	ld.global.u8 	%rs14, [%rd25];
	st.global.u8 	[%rd26], %rs14;
	ld.global.u8 	%rs15, [%rd25+1];
	st.global.u8 	[%rd26+1], %rs15;
	ld.global.u8 	%rs16, [%rd25+2];
	st.global.u8 	[%rd26+2], %rs16;
	add.s32 	%r18, %r55, %r4;
	mov.b64 	%rd39, -1;
	@%p16 bra 	$L__BB0_12;
	mad.lo.s32 	%r48, %r18, %r24, %r54;
	setp.lt.u32 	%p17, %r48, %r5;
	selp.b32 	%r49, %r48, -1, %p17;
	cvt.s64.s32 	%rd39, %r49;
$L__BB0_12:
	setp.lt.s32 	%p18, %r54, 0;
	shl.b64 	%rd28, %rd39, 2;
	add.s64 	%rd29, %rd2, %rd28;
	ld.global.u8 	%rs17, [%rd29+3];
	add.s64 	%rd30, %rd1, %rd28;
	st.global.u8 	[%rd30+3], %rs17;
	ld.global.u8 	%rs18, [%rd29];
	st.global.u8 	[%rd30], %rs18;
	ld.global.u8 	%rs19, [%rd29+1];
	st.global.u8 	[%rd30+1], %rs19;
	ld.global.u8 	%rs20, [%rd29+2];
	st.global.u8 	[%rd30+2], %rs20;
	add.s32 	%r19, %r18, %r4;
	mov.b64 	%rd40, -1;
	@%p18 bra 	$L__BB0_14;
	mad.lo.s32 	%r50, %r19, %r24, %r54;
	setp.lt.u32 	%p19, %r50, %r5;
	selp.b32 	%r51, %r50, -1, %p19;
	cvt.s64.s32 	%rd40, %r51;
$L__BB0_14:
	setp.lt.s32 	%p20, %r54, 0;
	shl.b64 	%rd32, %rd40, 2;
	add.s64 	%rd33, %rd2, %rd32;
	ld.global.u8 	%rs21, [%rd33+3];
	add.s64 	%rd34, %rd1, %rd32;
	st.global.u8 	[%rd34+3], %rs21;
	ld.global.u8 	%rs22, [%rd33];
	st.global.u8 	[%rd34], %rs22;
	ld.global.u8 	%rs23, [%rd33+1];
	st.global.u8 	[%rd34+1], %rs23;
	ld.global.u8 	%rs24, [%rd33+2];
	st.global.u8 	[%rd34+2], %rs24;
	add.s32 	%r20, %r19, %r4;
	mov.b64 	%rd41, -1;
	@%p20 bra 	$L__BB0_16;
	mad.lo.s32 	%r52, %r20, %r24, %r54;
	setp.lt.u32 	%p21, %r52, %r5;
	selp.b32 	%r53, %r52, -1, %p21;
	cvt.s64.s32 	%rd41, %r53;
$L__BB0_16:
	shl.b64 	%rd35, %rd41, 2;
	add.s64 	%rd36, %rd2, %rd35;
	ld.global.u8 	%rs25, [%rd36+3];
	add.s64 	%rd37, %rd1, %rd35;
	st.global.u8 	[%rd37+3], %rs25;
	ld.global.u8 	%rs26, [%rd36];
	st.global.u8 	[%rd37], %rs26;
	ld.global.u8 	%rs27, [%rd36+1];
	st.global.u8 	[%rd37+1], %rs27;
	ld.global.u8 	%rs28, [%rd36+2];
	st.global.u8 	[%rd37+2], %rs28;
	add.s32 	%r55, %r20, %r4;
	setp.lt.u32 	%p22, %r55, %r24;
	@%p22 bra 	$L__BB0_8;
$L__BB0_17:
	add.s32 	%r54, %r54, %r14;
	setp.lt.u32 	%p23, %r54, %r23;
	@%p23 bra 	$L__BB0_2;
$L__BB0_18:
	ret;

}


// ===== COMPILED SASS (sm_100) =====

	.target	sm_100

	.elftype	@"ET_EXEC"


//--------------------- .note.nv.tkinfo           --------------------------
	.section	.note.nv.tkinfo,"",@"SHT_NOTE"
	.sectionflags	@"SHF_NOTE_NV_TKINFO"
	.tkinfo
        /*0018*/ 	.word	0x00000002
        /*0030*/ 	.string	""
        /*0030*/ 	.string	"ptxas"
        /*0030*/ 	.string	"Cuda compilation tools, release 13.0, V13.0.88"
        /*0030*/ 	.string	"Build cuda_13.0.r13.0/compiler.36424714_0"
        /*0030*/ 	.string	"-arch sm_100 -m 64 "



//--------------------- .note.nv.cuinfo           --------------------------
	.section	.note.nv.cuinfo,"",@"SHT_NOTE"
	.sectionflags	@"SHF_NOTE_NV_CUINFO"
        /*0018*/ 	.short	0x0002
        /*001a*/ 	.short	0x0064
        /*001c*/ 	.short	0x0082
	.zero		2


//--------------------- .nv.info                  --------------------------
	.section	.nv.info,"",@"SHT_CUDA_INFO"
	.align	4


	//----- nvinfo : EIATTR_REGCOUNT
	.align		4
        /*0000*/ 	.byte	0x04, 0x2f
        /*0002*/ 	.short	(.L_1 - .L_0)
	.align		4
.L_0:
        /*0004*/ 	.word	index@(_Z12MedianFilterjjjP5PixelS0_)
        /*0008*/ 	.word	0x0000001a


	//----- nvinfo : EIATTR_FRAME_SIZE
	.align		4
.L_1:
        /*000c*/ 	.byte	0x04, 0x11
        /*000e*/ 	.short	(.L_3 - .L_2)
	.align		4
.L_2:
        /*0010*/ 	.word	index@(_Z12MedianFilterjjjP5PixelS0_)
        /*0014*/ 	.word	0x00000000


	//----- nvinfo : EIATTR_MIN_STACK_SIZE
	.align		4
.L_3:
        /*0018*/ 	.byte	0x04, 0x12
        /*001a*/ 	.short	(.L_5 - .L_4)
	.align		4
.L_4:
        /*001c*/ 	.word	index@(_Z12MedianFilterjjjP5PixelS0_)
        /*0020*/ 	.word	0x00000000
.L_5:


//--------------------- .nv.compat                --------------------------
	.section	.nv.compat,"",@"SHT_CUDA_COMPAT_INFO"
	.align	4
        /*0000*/ 	.byte	0x02, 0x09, 0x00, 0x00, 0x02, 0x02, 0x01, 0x00, 0x02, 0x05, 0x05, 0x00, 0x03, 0x07, 0x01, 0x01
        /*0010*/ 	.byte	0x02, 0x03, 0x00, 0x00, 0x02, 0x06, 0x01, 0x00, 0x04, 0x0b, 0x08, 0x00, 0x09, 0x00, 0x00, 0x00
        /*0020*/ 	.byte	0x00, 0x00, 0x00, 0x00


//--------------------- .nv.info._Z12MedianFilterjjjP5PixelS0_ --------------------------
	.section	.nv.info._Z12MedianFilterjjjP5PixelS0_,"",@"SHT_CUDA_INFO"
	.sectionflags	@""
	.align	4


	//----- nvinfo : EIATTR_CUDA_API_VERSION
	.align		4
        /*0000*/ 	.byte	0x04, 0x37
        /*0002*/ 	.short	(.L_7 - .L_6)
.L_6:
        /*0004*/ 	.word	0x00000082


	//----- nvinfo : EIATTR_KPARAM_INFO
	.align		4
.L_7:
        /*0008*/ 	.byte	0x04, 0x17
        /*000a*/ 	.short	(.L_9 - .L_8)
.L_8:
        /*000c*/ 	.word	0x00000000
        /*0010*/ 	.short	0x0004
        /*0012*/ 	.short	0x0018
        /*0014*/ 	.byte	0x00, 0xf5, 0x21, 0x00


	//----- nvinfo : EIATTR_KPARAM_INFO
	.align		4
.L_9:
        /*0018*/ 	.byte	0x04, 0x17
        /*001a*/ 	.short	(.L_11 - .L_10)
.L_10:
        /*001c*/ 	.word	0x00000000
        /*0020*/ 	.short	0x0003
        /*0022*/ 	.short	0x0010
        /*0024*/ 	.byte	0x00, 0xf5, 0x21, 0x00


	//----- nvinfo : EIATTR_KPARAM_INFO
	.align		4
.L_11:
        /*0028*/ 	.byte	0x04, 0x17
        /*002a*/ 	.short	(.L_13 - .L_12)
.L_12:
        /*002c*/ 	.word	0x00000000
        /*0030*/ 	.short	0x0002
        /*0032*/ 	.short	0x0008
        /*0034*/ 	.byte	0x00, 0xf0, 0x11, 0x00


	//----- nvinfo : EIATTR_KPARAM_INFO
	.align		4
.L_13:
        /*0038*/ 	.byte	0x04, 0x17
        /*003a*/ 	.short	(.L_15 - .L_14)
.L_14:
        /*003c*/ 	.word	0x00000000
        /*0040*/ 	.short	0x0001
        /*0042*/ 	.short	0x0004
        /*0044*/ 	.byte	0x00, 0xf0, 0x11, 0x00


	//----- nvinfo : EIATTR_KPARAM_INFO
	.align		4
.L_15:
        /*0048*/ 	.byte	0x04, 0x17
        /*004a*/ 	.short	(.L_17 - .L_16)
.L_16:
        /*004c*/ 	.word	0x00000000
        /*0050*/ 	.short	0x0000
        /*0052*/ 	.short	0x0000
        /*0054*/ 	.byte	0x00, 0xf0, 0x11, 0x00


	//----- nvinfo : EIATTR_SPARSE_MMA_MASK
	.align		4
.L_17:
        /*0058*/ 	.byte	0x03, 0x50
        /*005a*/ 	.short	0x0000


	//----- nvinfo : EIATTR_MAXREG_COUNT
	.align		4
        /*005c*/ 	.byte	0x03, 0x1b
        /*005e*/ 	.short	0x00ff


	//----- nvinfo : EIATTR_MERCURY_ISA_VERSION
	.align		4
        /*0060*/ 	.byte	0x03, 0x5f
        /*0062*/ 	.short	0x0101


	//----- nvinfo : EIATTR_VRC_CTA_INIT_COUNT
	.align		4
        /*0064*/ 	.byte	0x02, 0x4a
	.zero		1
	.zero		1


	//----- nvinfo : EIATTR_EXIT_INSTR_OFFSETS
	.align		4
        /*0068*/ 	.byte	0x04, 0x1c
        /*006a*/ 	.short	(.L_19 - .L_18)


	//   ....[0]....
.L_18:
        /*006c*/ 	.word	0x000000d0


	//   ....[1]....
        /*0070*/ 	.word	0x00000d40


	//----- nvinfo : EIATTR_CRS_STACK_SIZE
	.align		4
.L_19:
        /*0074*/ 	.byte	0x04, 0x1e
        /*0076*/ 	.short	(.L_21 - .L_20)
.L_20:
        /*0078*/ 	.word	0x00000000


	//----- nvinfo : EIATTR_CBANK_PARAM_SIZE
	.align		4
.L_21:
        /*007c*/ 	.byte	0x03, 0x19
        /*007e*/ 	.short	0x0020


	//----- nvinfo : EIATTR_PARAM_CBANK
	.align		4
        /*0080*/ 	.byte	0x04, 0x0a
        /*0082*/ 	.short	(.L_23 - .L_22)
	.align		4
.L_22:
        /*0084*/ 	.word	index@(.nv.constant0._Z12MedianFilterjjjP5PixelS0_)
        /*0088*/ 	.short	0x0380
        /*008a*/ 	.short	0x0020


	//----- nvinfo : EIATTR_SW_WAR
	.align		4
.L_23:
        /*008c*/ 	.byte	0x04, 0x36
        /*008e*/ 	.short	(.L_25 - .L_24)
.L_24:
        /*0090*/ 	.word	0x00000008
.L_25:


//--------------------- .nv.callgraph             --------------------------
	.section	.nv.callgraph,"",@"SHT_CUDA_CALLGRAPH"
	.align	4
	.sectionentsize	8
	.align		4
        /*0000*/ 	.word	0x00000000
	.align		4
        /*0004*/ 	.word	0xffffffff
	.align		4
        /*0008*/ 	.word	0x00000000
	.align		4
        /*000c*/ 	.word	0xfffffffe
	.align		4
        /*0010*/ 	.word	0x00000000
	.align		4
        /*0014*/ 	.word	0xfffffffd
	.align		4
        /*0018*/ 	.word	0x00000000
	.align		4
        /*001c*/ 	.word	0xfffffffc


//--------------------- .text._Z12MedianFilterjjjP5PixelS0_ --------------------------
	.section	.text._Z12MedianFilterjjjP5PixelS0_,"ax",@progbits
	.align	128
        .global         _Z12MedianFilterjjjP5PixelS0_
        .type           _Z12MedianFilterjjjP5PixelS0_,@function
        .size           _Z12MedianFilterjjjP5PixelS0_,(.L_x_7 - _Z12MedianFilterjjjP5PixelS0_)
        .other          _Z12MedianFilterjjjP5PixelS0_,@"STO_CUDA_ENTRY STV_DEFAULT"
_Z12MedianFilterjjjP5PixelS0_:
.text._Z12MedianFilterjjjP5PixelS0_:
[----:B------:R-:W-:Y:S01]  /*0000*/  LDC R1, c[0x0][0x37c] ;  /* 0x0000df00ff017b82 */ /* 0x000fe20000000800 */
[----:B------:R-:W0:Y:S01]  /*0010*/  S2R R6, SR_CTAID.X ;  /* 0x0000000000067919 */ /* 0x000e220000002500 */
[----:B------:R-:W0:Y:S01]  /*0020*/  LDCU UR6, c[0x0][0x360] ;  /* 0x00006c00ff0677ac */ /* 0x000e220008000800 */
[----:B------:R-:W0:Y:S01]  /*0030*/  S2R R3, SR_TID.X ;  /* 0x0000000000037919 */ /* 0x000e220000002100 */
[----:B------:R-:W1:Y:S01]  /*0040*/  LDCU UR5, c[0x0][0x384] ;  /* 0x00007080ff0577ac */ /* 0x000e620008000800 */
[----:B------:R-:W2:Y:S01]  /*0050*/  S2R R0, SR_CTAID.Y ;  /* 0x0000000000007919 */ /* 0x000ea20000002600 */
[----:B------:R-:W3:Y:S01]  /*0060*/  LDCU UR7, c[0x0][0x364] ;  /* 0x00006c80ff0777ac */ /* 0x000ee20008000800 */
[----:B------:R-:W2:Y:S01]  /*0070*/  S2R R5, SR_TID.Y ;  /* 0x0000000000057919 */ /* 0x000ea20000002200 */
[----:B------:R-:W3:Y:S02]  /*0080*/  LDCU UR4, c[0x0][0x374] ;  /* 0x00006e80ff0477ac */ /* 0x000ee40008000800 */
[----:B---3--:R-:W-:Y:S01]  /*0090*/  UIMAD UR4, UR7, UR4, URZ ;  /* 0x00000004070472a4 */ /* 0x008fe2000f8e02ff */
[----:B0-----:R-:W-:-:S05]  /*00a0*/  IMAD R6, R6, UR6, R3 ;  /* 0x0000000606067c24 */ /* 0x001fca000f8e0203 */
[----:B-1----:R-:W-:Y:S01]  /*00b0*/  ISETP.GE.U32.AND P0, PT, R6, UR5, PT ;  /* 0x0000000506007c0c */ /* 0x002fe2000bf06070 */
[----:B--2---:R-:W-:-:S12]  /*00c0*/  IMAD R0, R0, UR7, R5 ;  /* 0x0000000700007c24 */ /* 0x004fd8000f8e0205 */
[----:B------:R-:W-:Y:S05]  /*00d0*/  @P0 EXIT ;  /* 0x000000000000094d */ /* 0x000fea0003800000 */
[----:B------:R-:W0:Y:S01]  /*00e0*/  I2F.U32.RP R8, UR4 ;  /* 0x0000000400087d06 */ /* 0x000e220008209000 */
[----:B------:R-:W1:Y:S01]  /*00f0*/  LDCU UR8, c[0x0][0x388] ;  /* 0x00007100ff0877ac */ /* 0x000e620008000800 */
[----:B------:R-:W-:Y:S01]  /*0100*/  VIADD R2, R0, UR4 ;  /* 0x0000000400027c36 */ /* 0x000fe20008000000 */
[----:B------:R-:W-:Y:S01]  /*0110*/  ISETP.NE.U32.AND P2, PT, RZ, UR4, PT ;  /* 0x00000004ff007c0c */ /* 0x000fe2000bf45070 */
[----:B------:R-:W-:Y:S01]  /*0120*/  IMAD R9, RZ, RZ, -UR4 ;  /* 0x80000004ff097e24 */ /* 0x000fe2000f8e02ff */
[----:B------:R-:W2:Y:S01]  /*0130*/  LDCU UR7, c[0x0][0x370] ;  /* 0x00006e00ff0777ac */ /* 0x000ea20008000800 */
[----:B------:R-:W3:Y:S01]  /*0140*/  LDCU.64 UR10, c[0x0][0x358] ;  /* 0x00006b00ff0a77ac */ /* 0x000ee20008000a00 */
[----:B------:R-:W4:Y:S01]  /*0150*/  LDCU UR9, c[0x0][0x388] ;  /* 0x00007100ff0977ac */ /* 0x000f220008000800 */
[----:B0-----:R-:W0:Y:S01]  /*0160*/  MUFU.RCP R8, R8 ;  /* 0x0000000800087308 */ /* 0x001e220000001000 */
[----:B------:R-:W3:Y:S01]  /*0170*/  LDCU.128 UR12, c[0x0][0x390] ;  /* 0x00007200ff0c77ac */ /* 0x000ee20008000c00 */
[----:B-1----:R-:W-:-:S02]  /*0180*/  ISETP.GE.U32.AND P0, PT, R2, UR8, PT ;  /* 0x0000000802007c0c */ /* 0x002fc4000bf06070 */
[----:B------:R-:W-:Y:S01]  /*0190*/  VIMNMX.U32 R3, PT, PT, R2, UR8, !PT ;  /* 0x0000000802037c48 */ /* 0x000fe2000ffe0000 */
[----:B------:R-:W-:Y:S01]  /*01a0*/  UIMAD UR5, UR5, UR8, URZ ;  /* 0x00000008050572a4 */ /* 0x000fe2000f8e02ff */
[----:B------:R-:W-:Y:S01]  /*01b0*/  SEL R7, RZ, 0x1, P0 ;  /* 0x00000001ff077807 */ /* 0x000fe20000000000 */
[----:B--2---:R-:W-:-:S03]  /*01c0*/  UIMAD UR6, UR6, UR7, URZ ;  /* 0x00000007060672a4 */ /* 0x004fc6000f8e02ff */
[----:B------:R-:W-:Y:S01]  /*01d0*/  IADD3 R3, PT, PT, R3, -R2, -R7 ;  /* 0x8000000203037210 */ /* 0x000fe20007ffe807 */
[----:B0-----:R-:W-:-:S04]  /*01e0*/  VIADD R4, R8, 0xffffffe ;  /* 0x0ffffffe08047836 */ /* 0x001fc80000000000 */
[----:B------:R0:W1:Y:S02]  /*01f0*/  F2I.FTZ.U32.TRUNC.NTZ R5, R4 ;  /* 0x0000000400057305 */ /* 0x000064000021f000 */
[----:B0-----:R-:W-:Y:S02]  /*0200*/  IMAD.MOV.U32 R4, RZ, RZ, RZ ;  /* 0x000000ffff047224 */ /* 0x001fe400078e00ff */
[----:B-1----:R-:W-:-:S04]  /*0210*/  IMAD R9, R9, R5, RZ ;  /* 0x0000000509097224 */ /* 0x002fc800078e02ff */
[----:B------:R-:W-:-:S04]  /*0220*/  IMAD.HI.U32 R8, R5, R9, R4 ;  /* 0x0000000905087227 */ /* 0x000fc800078e0004 */
[----:B------:R-:W-:Y:S02]  /*0230*/  IMAD.MOV.U32 R5, RZ, RZ, R6 ;  /* 0x000000ffff057224 */ /* 0x000fe400078e0006 */
[----:B------:R-:W-:-:S04]  /*0240*/  IMAD.HI.U32 R4, R8, R3, RZ ;  /* 0x0000000308047227 */ /* 0x000fc800078e00ff */
[----:B------:R-:W-:-:S04]  /*0250*/  IMAD.MOV R8, RZ, RZ, -R4 ;  /* 0x000000ffff087224 */ /* 0x000fc800078e0a04 */
[----:B------:R-:W-:-:S05]  /*0260*/  IMAD R3, R8, UR4, R3 ;  /* 0x0000000408037c24 */ /* 0x000fca000f8e0203 */
[----:B------:R-:W-:-:S13]  /*0270*/  ISETP.GE.U32.AND P0, PT, R3, UR4, PT ;  /* 0x0000000403007c0c */ /* 0x000fda000bf06070 */
[----:B------:R-:W-:Y:S02]  /*0280*/  @P0 VIADD R3, R3, -UR4 ;  /* 0x8000000403030c36 */ /* 0x000fe40008000000 */
[----:B------:R-:W-:-:S03]  /*0290*/  @P0 VIADD R4, R4, 0x1 ;  /* 0x0000000104040836 */ /* 0x000fc60000000000 */
[----:B------:R-:W-:Y:S01]  /*02a0*/  ISETP.GE.U32.AND P1, PT, R3, UR4, PT ;  /* 0x0000000403007c0c */ /* 0x000fe2000bf26070 */
[----:B------:R-:W-:-:S04]  /*02b0*/  VIADD R3, R2, UR4 ;  /* 0x0000000402037c36 */ /* 0x000fc80008000000 */
[----:B------:R-:W-:-:S08]  /*02c0*/  VIADD R6, R3, UR4 ;  /* 0x0000000403067c36 */ /* 0x000fd00008000000 */
[----:B------:R-:W-:Y:S01]  /*02d0*/  @P1 VIADD R4, R4, 0x1 ;  /* 0x0000000104041836 */ /* 0x000fe20000000000 */
[----:B------:R-:W-:-:S05]  /*02e0*/  @!P2 LOP3.LUT R4, RZ, UR4, RZ, 0x33, !PT ;  /* 0x00000004ff04ac12 */ /* 0x000fca000f8e33ff */
[----:B------:R-:W-:-:S05]  /*02f0*/  IMAD.IADD R4, R7, 0x1, R4 ;  /* 0x0000000107047824 */ /* 0x000fca00078e0204 */
[----:B---34-:R-:W-:-:S07]  /*0300*/  LOP3.LUT R7, R4, 0x3, RZ, 0xc0, !PT ;  /* 0x0000000304077812 */ /* 0x018fce00078ec0ff */
.L_x_5:
[----:B0-----:R-:W0:Y:S01]  /*0310*/  LDC R16, c[0x0][0x388] ;  /* 0x0000e200ff107b82 */ /* 0x001e220000000800 */
[----:B------:R-:W-:Y:S01]  /*0320*/  BSSY.RECONVERGENT B0, `(.L_x_0) ;  /* 0x000009d000007945 */ /* 0x000fe20003800200 */
[----:B0-----:R-:W-:-:S13]  /*0330*/  ISETP.GE.U32.AND P0, PT, R0, R16, PT ;  /* 0x000000100000720c */ /* 0x001fda0003f06070 */
[----:B-123--:R-:W-:Y:S05]  /*0340*/  @P0 BRA `(.L_x_1) ;  /* 0x0000000800680947 */ /* 0x00efea0003800000 */
[----:B------:R-:W-:Y:S01]  /*0350*/  ISETP.NE.AND P0, PT, R7, 0x3, PT ;  /* 0x000000030700780c */ /* 0x000fe20003f05270 */
[----:B------:R-:W-:Y:S01]  /*0360*/  BSSY.RECONVERGENT B1, `(.L_x_2) ;  /* 0x0000037000017945 */ /* 0x000fe20003800200 */
[----:B------:R-:W-:-:S11]  /*0370*/  IMAD.MOV.U32 R18, RZ, RZ, R0 ;  /* 0x000000ffff127224 */ /* 0x000fd600078e0000 */
[----:B------:R-:W-:Y:S05]  /*0380*/  @!P0 BRA `(.L_x_3) ;  /* 0x0000000000d08947 */ /* 0x000fea0003800000 */
[----:B------:R-:W0:Y:S01]  /*0390*/  LDC.64 R10, c[0x0][0x390] ;  /* 0x0000e400ff0a7b82 */ /* 0x000e220000000a00 */
[----:B------:R-:W-:Y:S01]  /*03a0*/  IMAD R8, R0, R16, R5 ;  /* 0x0000001000087224 */ /* 0x000fe200078e0205 */
[----:B------:R-:W-:-:S04]  /*03b0*/  ISETP.GE.AND P0, PT, R5, RZ, PT ;  /* 0x000000ff0500720c */ /* 0x000fc80003f06270 */
[----:B------:R-:W-:-:S04]  /*03c0*/  ISETP.GE.U32.AND P1, PT, R8, UR5, PT ;  /* 0x0000000508007c0c */ /* 0x000fc8000bf26070 */
[----:B------:R-:W-:-:S04]  /*03d0*/  SEL R8, R8, 0xffffffff, !P1 ;  /* 0xffffffff08087807 */ /* 0x000fc80004800000 */
[----:B------:R-:W-:Y:S02]  /*03e0*/  SEL R15, R8, 0xffffffff, P0 ;  /* 0xffffffff080f7807 */ /* 0x000fe40000000000 */
[----:B------:R-:W1:Y:S03]  /*03f0*/  LDC.64 R8, c[0x0][0x398] ;  /* 0x0000e600ff087b82 */ /* 0x000e660000000a00 */
[----:B0-----:R-:W-:-:S05]  /*0400*/  IMAD.WIDE R12, R15, 0x4, R10 ;  /* 0x000000040f0c7825 */ /* 0x001fca00078e020a */
[----:B------:R-:W2:Y:S01]  /*0410*/  LDG.E.U8 R17, desc[UR10][R12.64+0x3] ;  /* 0x0000030a0c117981 */ /* 0x000ea2000c1e1100 */
[----:B-1----:R-:W-:-:S05]  /*0420*/  IMAD.WIDE R14, R15, 0x4, R8 ;  /* 0x000000040f0e7825 */ /* 0x002fca00078e0208 */
[----:B--2---:R0:W-:Y:S04]  /*0430*/  STG.E.U8 desc[UR10][R14.64+0x3], R17 ;  /* 0x000003110e007986 */ /* 0x0041e8000c10110a */
[----:B------:R-:W2:Y:S04]  /*0440*/  LDG.E.U8 R19, desc[UR10][R12.64] ;  /* 0x0000000a0c137981 */ /* 0x000ea8000c1e1100 */
[----:B--2---:R0:W-:Y:S04]  /*0450*/  STG.E.U8 desc[UR10][R14.64], R19 ;  /* 0x000000130e007986 */ /* 0x0041e8000c10110a */
[----:B------:R-:W2:Y:S04]  /*0460*/  LDG.E.U8 R21, desc[UR10][R12.64+0x1] ;  /* 0x0000010a0c157981 */ /* 0x000ea8000c1e1100 */
[----:B--2---:R0:W-:Y:S04]  /*0470*/  STG.E.U8 desc[UR10][R14.64+0x1], R21 ;  /* 0x000001150e007986 */ /* 0x0041e8000c10110a */
[----:B------:R-:W2:Y:S01]  /*0480*/  LDG.E.U8 R23, desc[UR10][R12.64+0x2] ;  /* 0x0000020a0c177981 */ /* 0x000ea2000c1e1100 */
[----:B------:R-:W-:Y:S01]  /*0490*/  ISETP.NE.AND P1, PT, R7, RZ, PT ;  /* 0x000000ff0700720c */ /* 0x000fe20003f25270 */
[----:B------:R-:W-:-:S02]  /*04a0*/  IMAD.MOV.U32 R18, RZ, RZ, R2 ;  /* 0x000000ffff127224 */ /* 0x000fc400078e0002 */
[----:B--2---:R0:W-:Y:S10]  /*04b0*/  STG.E.U8 desc[UR10][R14.64+0x2], R23 ;  /* 0x000002170e007986 */ /* 0x0041f4000c10110a */
[----:B------:R-:W-:Y:S05]  /*04c0*/  @!P1 BRA `(.L_x_3) ;  /* 0x0000000000809947 */ /* 0x000fea0003800000 */
[----:B------:R-:W-:-:S05]  /*04d0*/  IMAD R12, R2, R16, R5 ;  /* 0x00000010020c7224 */ /* 0x000fca00078e0205 */
[----:B------:R-:W-:-:S04]  /*04e0*/  ISETP.GE.U32.AND P1, PT, R12, UR5, PT ;  /* 0x000000050c007c0c */ /* 0x000fc8000bf26070 */
[----:B------:R-:W-:-:S04]  /*04f0*/  SEL R12, R12, 0xffffffff, !P1 ;  /* 0xffffffff0c0c7807 */ /* 0x000fc80004800000 */
[----:B0-----:R-:W-:-:S05]  /*0500*/  SEL R15, R12, 0xffffffff, P0 ;  /* 0xffffffff0c0f7807 */ /* 0x001fca0000000000 */
[----:B------:R-:W-:-:S05]  /*0510*/  IMAD.WIDE R12, R15, 0x4, R10 ;  /* 0x000000040f0c7825 */ /* 0x000fca00078e020a */
[----:B------:R-:W2:Y:S01]  /*0520*/  LDG.E.U8 R17, desc[UR10][R12.64+0x3] ;  /* 0x0000030a0c117981 */ /* 0x000ea2000c1e1100 */
[----:B------:R-:W-:-:S05]  /*0530*/  IMAD.WIDE R14, R15, 0x4, R8 ;  /* 0x000000040f0e7825 */ /* 0x000fca00078e0208 */
[----:B--2---:R1:W-:Y:S04]  /*0540*/  STG.E.U8 desc[UR10][R14.64+0x3], R17 ;  /* 0x000003110e007986 */ /* 0x0043e8000c10110a */
[----:B------:R-:W2:Y:S04]  /*0550*/  LDG.E.U8 R19, desc[UR10][R12.64] ;  /* 0x0000000a0c137981 */ /* 0x000ea8000c1e1100 */
[----:B--2---:R1:W-:Y:S04]  /*0560*/  STG.E.U8 desc[UR10][R14.64], R19 ;  /* 0x000000130e007986 */ /* 0x0043e8000c10110a */
[----:B------:R-:W2:Y:S04]  /*0570*/  LDG.E.U8 R21, desc[UR10][R12.64+0x1] ;  /* 0x0000010a0c157981 */ /* 0x000ea8000c1e1100 */
[----:B--2---:R1:W-:Y:S04]  /*0580*/  STG.E.U8 desc[UR10][R14.64+0x1], R21 ;  /* 0x000001150e007986 */ /* 0x0043e8000c10110a */
[----:B------:R-:W2:Y:S01]  /*0590*/  LDG.E.U8 R23, desc[UR10][R12.64+0x2] ;  /* 0x0000020a0c177981 */ /* 0x000ea2000c1e1100 */
[----:B------:R-:W-:Y:S01]  /*05a0*/  ISETP.NE.AND P1, PT, R7, 0x1, PT ;  /* 0x000000010700780c */ /* 0x000fe20003f25270 */
[----:B------:R-:W-:-:S02]  /*05b0*/  IMAD.MOV.U32 R18, RZ, RZ, R3 ;  /* 0x000000ffff127224 */ /* 0x000fc400078e0003 */
[----:B--2---:R1:W-:Y:S10]  /*05c0*/  STG.E.U8 desc[UR10][R14.64+0x2], R23 ;  /* 0x000002170e007986 */ /* 0x0043f4000c10110a */
[----:B------:R-:W-:Y:S05]  /*05d0*/  @!P1 BRA `(.L_x_3) ;  /* 0x00000000003c9947 */ /* 0x000fea0003800000 */
[----:B------:R-:W-:-:S05]  /*05e0*/  IMAD R16, R3, R16, R5 ;  /* 0x0000001003107224 */ /* 0x000fca00078e0205 */
[----:B------:R-:W-:-:S04]  /*05f0*/  ISETP.GE.U32.AND P1, PT, R16, UR5, PT ;  /* 0x0000000510007c0c */ /* 0x000fc8000bf26070 */
[----:B------:R-:W-:-:S04]  /*0600*/  SEL R16, R16, 0xffffffff, !P1 ;  /* 0xffffffff10107807 */ /* 0x000fc80004800000 */
[----:B------:R-:W-:-:S05]  /*0610*/  SEL R13, R16, 0xffffffff, P0 ;  /* 0xffffffff100d7807 */ /* 0x000fca0000000000 */
[----:B------:R-:W-:-:S05]  /*0620*/  IMAD.WIDE R10, R13, 0x4, R10 ;  /* 0x000000040d0a7825 */ /* 0x000fca00078e020a */
[----:B-1----:R-:W2:Y:S01]  /*0630*/  LDG.E.U8 R15, desc[UR10][R10.64+0x3] ;  /* 0x0000030a0a0f7981 */ /* 0x002ea2000c1e1100 */
[----:B------:R-:W-:-:S05]  /*0640*/  IMAD.WIDE R8, R13, 0x4, R8 ;  /* 0x000000040d087825 */ /* 0x000fca00078e0208 */
[----:B--2---:R2:W-:Y:S04]  /*0650*/  STG.E.U8 desc[UR10][R8.64+0x3], R15 ;  /* 0x0000030f08007986 */ /* 0x0045e8000c10110a */
[----:B------:R-:W3:Y:S04]  /*0660*/  LDG.E.U8 R13, desc[UR10][R10.64] ;  /* 0x0000000a0a0d7981 */ /* 0x000ee8000c1e1100 */
[----:B---3--:R2:W-:Y:S04]  /*0670*/  STG.E.U8 desc[UR10][R8.64], R13 ;  /* 0x0000000d08007986 */ /* 0x0085e8000c10110a */
[----:B------:R-:W3:Y:S04]  /*0680*/  LDG.E.U8 R17, desc[UR10][R10.64+0x1] ;  /* 0x0000010a0a117981 */ /* 0x000ee8000c1e1100 */
[----:B---3--:R2:W-:Y:S04]  /*0690*/  STG.E.U8 desc[UR10][R8.64+0x1], R17 ;  /* 0x0000011108007986 */ /* 0x0085e8000c10110a */
[----:B------:R-:W3:Y:S01]  /*06a0*/  LDG.E.U8 R19, desc[UR10][R10.64+0x2] ;  /* 0x0000020a0a137981 */ /* 0x000ee2000c1e1100 */
[----:B------:R-:W-:-:S03]  /*06b0*/  IMAD.MOV.U32 R18, RZ, RZ, R6 ;  /* 0x000000ffff127224 */ /* 0x000fc600078e0006 */
[----:B---3--:R2:W-:Y:S04]  /*06c0*/  STG.E.U8 desc[UR10][R8.64+0x2], R19 ;  /* 0x0000021308007986 */ /* 0x0085e8000c10110a */
.L_x_3:
[----:B------:R-:W-:Y:S05]  /*06d0*/  BSYNC.RECONVERGENT B1 ;  /* 0x0000000000017941 */ /* 0x000fea0003800200 */
.L_x_2:
[----:B------:R-:W-:-:S13]  /*06e0*/  ISETP.GE.U32.AND P0, PT, R4, 0x3, PT ;  /* 0x000000030400780c */ /* 0x000fda0003f06070 */
[----:B------:R-:W-:Y:S05]  /*06f0*/  @!P0 BRA `(.L_x_1) ;  /* 0x00000004007c8947 */ /* 0x000fea0003800000 */
[----:B------:R-:W-:-:S13]  /*0700*/  ISETP.GE.AND P0, PT, R5, RZ, PT ;  /* 0x000000ff0500720c */ /* 0x000fda0003f06270 */
.L_x_4:
[----:B--23--:R-:W-:Y:S02]  /*0710*/  @P0 IMAD R8, R18, UR9, R5 ;  /* 0x0000000912080c24 */ /* 0x00cfe4000f8e0205 */
[----:B------:R-:W-:-:S03]  /*0720*/  IMAD.MOV.U32 R9, RZ, RZ, -0x1 ;  /* 0xffffffffff097424 */ /* 0x000fc600078e00ff */
[----:B------:R-:W-:-:S04]  /*0730*/  @P0 ISETP.GE.U32.AND P1, PT, R8, UR5, PT ;  /* 0x0000000508000c0c */ /* 0x000fc8000bf26070 */
[----:B------:R-:W-:Y:S01]  /*0740*/  @P0 SEL R11, R8, 0xffffffff, !P1 ;  /* 0xffffffff080b0807 */ /* 0x000fe20004800000 */
[----:B------:R-:W-:-:S03]  /*0750*/  IMAD.MOV.U32 R8, RZ, RZ, -0x1 ;  /* 0xffffffffff087424 */ /* 0x000fc600078e00ff */
[--C-:B------:R-:W-:Y:S01]  /*0760*/  @P0 SHF.R.S32.HI R9, RZ, 0x1f, R11.reuse ;  /* 0x0000001fff090819 */ /* 0x100fe2000001140b */
[----:B------:R-:W-:-:S04]  /*0770*/  @P0 IMAD.MOV.U32 R8, RZ, RZ, R11 ;  /* 0x000000ffff080224 */ /* 0x000fc800078e000b */
[C---:B------:R-:W-:Y:S01]  /*0780*/  IMAD.SHL.U32 R12, R8.reuse, 0x4, RZ ;  /* 0x00000004080c7824 */ /* 0x040fe200078e00ff */
[----:B------:R-:W-:-:S04]  /*0790*/  SHF.L.U64.HI R9, R8, 0x2, R9 ;  /* 0x0000000208097819 */ /* 0x000fc80000010209 */
[----:B------:R-:W-:-:S04]  /*07a0*/  IADD3 R10, P1, PT, R12, UR12, RZ ;  /* 0x0000000c0c0a7c10 */ /* 0x000fc8000ff3e0ff */
[----:B------:R-:W-:-:S05]  /*07b0*/  IADD3.X R11, PT, PT, R9, UR13, RZ, P1, !PT ;  /* 0x0000000d090b7c10 */ /* 0x000fca0008ffe4ff */
[----:B------:R-:W2:Y:S01]  /*07c0*/  LDG.E.U8 R13, desc[UR10][R10.64+0x3] ;  /* 0x0000030a0a0d7981 */ /* 0x000ea2000c1e1100 */
[----:B------:R-:W-:-:S04]  /*07d0*/  IADD3 R8, P1, PT, R12, UR14, RZ ;  /* 0x0000000e0c087c10 */ /* 0x000fc8000ff3e0ff */
[----:B------:R-:W-:-:S05]  /*07e0*/  IADD3.X R9, PT, PT, R9, UR15, RZ, P1, !PT ;  /* 0x0000000f09097c10 */ /* 0x000fca0008ffe4ff */
[----:B--2---:R2:W-:Y:S04]  /*07f0*/  STG.E.U8 desc[UR10][R8.64+0x3], R13 ;  /* 0x0000030d08007986 */ /* 0x0045e8000c10110a */
[----:B01----:R-:W3:Y:S04]  /*0800*/  LDG.E.U8 R15, desc[UR10][R10.64] ;  /* 0x0000000a0a0f7981 */ /* 0x003ee8000c1e1100 */
[----:B---3--:R0:W-:Y:S04]  /*0810*/  STG.E.U8 desc[UR10][R8.64], R15 ;  /* 0x0000000f08007986 */ /* 0x0081e8000c10110a */
[----:B------:R-:W3:Y:S01]  /*0820*/  LDG.E.U8 R17, desc[UR10][R10.64+0x1] ;  /* 0x0000010a0a117981 */ /* 0x000ee2000c1e1100 */
[----:B------:R-:W-:-:S13]  /*0830*/  ISETP.GE.AND P1, PT, R5, RZ, PT ;  /* 0x000000ff0500720c */ /* 0x000fda0003f26270 */
[----:B------:R-:W1:Y:S01]  /*0840*/  @P1 LDC R12, c[0x0][0x388] ;  /* 0x0000e200ff0c1b82 */ /* 0x000e620000000800 */
[----:B------:R-:W-:Y:S01]  /*0850*/  VIADD R16, R18, UR4 ;  /* 0x0000000412107c36 */ /* 0x000fe20008000000 */
[----:B---3--:R3:W-:Y:S04]  /*0860*/  STG.E.U8 desc[UR10][R8.64+0x1], R17 ;  /* 0x0000011108007986 */ /* 0x0087e8000c10110a */
[----:B------:R4:W5:Y:S01]  /*0870*/  LDG.E.U8 R19, desc[UR10][R10.64+0x2] ;  /* 0x0000020a0a137981 */ /* 0x000962000c1e1100 */
[----:B-1----:R-:W-:Y:S02]  /*0880*/  @P1 IMAD R12, R16, R12, R5 ;  /* 0x0000000c100c1224 */ /* 0x002fe400078e0205 */
[----:B--2---:R-:W-:-:S03]  /*0890*/  IMAD.MOV.U32 R13, RZ, RZ, -0x1 ;  /* 0xffffffffff0d7424 */ /* 0x004fc600078e00ff */
[----:B------:R-:W-:-:S04]  /*08a0*/  @P1 ISETP.GE.U32.AND P2, PT, R12, UR5, PT ;  /* 0x000000050c001c0c */ /* 0x000fc8000bf46070 */
[----:B------:R-:W-:Y:S01]  /*08b0*/  @P1 SEL R21, R12, 0xffffffff, !P2 ;  /* 0xffffffff0c151807 */ /* 0x000fe20005000000 */
[----:B------:R-:W-:-:S03]  /*08c0*/  IMAD.MOV.U32 R12, RZ, RZ, -0x1 ;  /* 0xffffffffff0c7424 */ /* 0x000fc600078e00ff */
[--C-:B------:R-:W-:Y:S01]  /*08d0*/  @P1 SHF.R.S32.HI R13, RZ, 0x1f, R21.reuse ;  /* 0x0000001fff0d1819 */ /* 0x100fe20000011415 */
[----:B------:R-:W-:-:S04]  /*08e0*/  @P1 IMAD.MOV.U32 R12, RZ, RZ, R21 ;  /* 0x000000ffff0c1224 */ /* 0x000fc800078e0015 */
[C---:B------:R-:W-:Y:S01]  /*08f0*/  IMAD.SHL.U32 R14, R12.reuse, 0x4, RZ ;  /* 0x000000040c0e7824 */ /* 0x040fe200078e00ff */
[----:B----4-:R-:W-:-:S04]  /*0900*/  SHF.L.U64.HI R11, R12, 0x2, R13 ;  /* 0x000000020c0b7819 */ /* 0x010fc8000001020d */
[----:B------:R-:W-:-:S04]  /*0910*/  IADD3 R12, P2, PT, R14, UR12, RZ ;  /* 0x0000000c0e0c7c10 */ /* 0x000fc8000ff5e0ff */
[C---:B------:R-:W-:Y:S01]  /*0920*/  IADD3.X R13, PT, PT, R11.reuse, UR13, RZ, P2, !PT ;  /* 0x0000000d0b0d7c10 */ /* 0x040fe200097fe4ff */
[----:B-----5:R1:W-:Y:S04]  /*0930*/  STG.E.U8 desc[UR10][R8.64+0x2], R19 ;  /* 0x0000021308007986 */ /* 0x0203e8000c10110a */
[----:B0-----:R-:W2:Y:S01]  /*0940*/  LDG.E.U8 R15, desc[UR10][R12.64+0x3] ;  /* 0x0000030a0c0f7981 */ /* 0x001ea2000c1e1100 */
[----:B------:R-:W-:Y:S02]  /*0950*/  IADD3 R10, P2, PT, R14, UR14, RZ ;  /* 0x0000000e0e0a7c10 */ /* 0x000fe4000ff5e0ff */
[----:B------:R-:W1:Y:S02]  /*0960*/  @P1 LDC R14, c[0x0][0x388] ;  /* 0x0000e200ff0e1b82 */ /* 0x000e640000000800 */
[----:B------:R-:W-:-:S05]  /*0970*/  IADD3.X R11, PT, PT, R11, UR15, RZ, P2, !PT ;  /* 0x0000000f0b0b7c10 */ /* 0x000fca00097fe4ff */
[----:B--2---:R0:W-:Y:S04]  /*0980*/  STG.E.U8 desc[UR10][R10.64+0x3], R15 ;  /* 0x0000030f0a007986 */ /* 0x0041e8000c10110a */
[----:B---3--:R-:W2:Y:S04]  /*0990*/  LDG.E.U8 R17, desc[UR10][R12.64] ;  /* 0x0000000a0c117981 */ /* 0x008ea8000c1e1100 */
[----:B--2---:R2:W-:Y:S04]  /*09a0*/  STG.E.U8 desc[UR10][R10.64], R17 ;  /* 0x000000110a007986 */ /* 0x0045e8000c10110a */
[----:B------:R-:W3:Y:S01]  /*09b0*/  LDG.E.U8 R21, desc[UR10][R12.64+0x1] ;  /* 0x0000010a0c157981 */ /* 0x000ee2000c1e1100 */
[----:B------:R-:W-:-:S04]  /*09c0*/  VIADD R16, R16, UR4 ;  /* 0x0000000410107c36 */ /* 0x000fc80008000000 */
[----:B-1----:R-:W-:-:S05]  /*09d0*/  @P1 IMAD R8, R16, R14, R5 ;  /* 0x0000000e10081224 */ /* 0x002fca00078e0205 */
[----:B------:R-:W-:-:S04]  /*09e0*/  @P1 ISETP.GE.U32.AND P2, PT, R8, UR5, PT ;  /* 0x0000000508001c0c */ /* 0x000fc8000bf46070 */
[----:B------:R-:W-:Y:S01]  /*09f0*/  @P1 SEL R19, R8, 0xffffffff, !P2 ;  /* 0xffffffff08131807 */ /* 0x000fe20005000000 */
[----:B------:R-:W-:Y:S01]  /*0a00*/  IMAD.MOV.U32 R8, RZ, RZ, -0x1 ;  /* 0xffffffffff087424 */ /* 0x000fe200078e00ff */
[----:B---3--:R-:W-:Y:S04]  /*0a10*/  STG.E.U8 desc[UR10][R10.64+0x1], R21 ;  /* 0x000001150a007986 */ /* 0x008fe8000c10110a */
[----:B------:R1:W3:Y:S01]  /*0a20*/  LDG.E.U8 R23, desc[UR10][R12.64+0x2] ;  /* 0x0000020a0c177981 */ /* 0x0002e2000c1e1100 */
[--C-:B------:R-:W-:Y:S02]  /*0a30*/  @P1 IMAD.MOV.U32 R8, RZ, RZ, R19.reuse ;  /* 0x000000ffff081224 */ /* 0x100fe400078e0013 */
[----:B------:R-:W-:Y:S01]  /*0a40*/  IMAD.MOV.U32 R9, RZ, RZ, -0x1 ;  /* 0xffffffffff097424 */ /* 0x000fe200078e00ff */
[----:B------:R-:W-:Y:S01]  /*0a50*/  @P1 SHF.R.S32.HI R9, RZ, 0x1f, R19 ;  /* 0x0000001fff091819 */ /* 0x000fe20000011413 */
[----:B------:R-:W-:-:S03]  /*0a60*/  IMAD.SHL.U32 R14, R8, 0x4, RZ ;  /* 0x00000004080e7824 */ /* 0x000fc600078e00ff */
[----:B------:R-:W-:Y:S02]  /*0a70*/  SHF.L.U64.HI R9, R8, 0x2, R9 ;  /* 0x0000000208097819 */ /* 0x000fe40000010209 */
[----:B-1----:R-:W-:-:S04]  /*0a80*/  IADD3 R12, P2, PT, R14, UR12, RZ ;  /* 0x0000000c0e0c7c10 */ /* 0x002fc8000ff5e0ff */
[C---:B------:R-:W-:Y:S01]  /*0a90*/  IADD3.X R13, PT, PT, R9.reuse, UR13, RZ, P2, !PT ;  /* 0x0000000d090d7c10 */ /* 0x040fe200097fe4ff */
[----:B---3--:R1:W-:Y:S04]  /*0aa0*/  STG.E.U8 desc[UR10][R10.64+0x2], R23 ;  /* 0x000002170a007986 */ /* 0x0083e8000c10110a */
[----:B0-----:R-:W3:Y:S01]  /*0ab0*/  LDG.E.U8 R15, desc[UR10][R12.64+0x3] ;  /* 0x0000030a0c0f7981 */ /* 0x001ee2000c1e1100 */
[----:B------:R-:W-:Y:S02]  /*0ac0*/  IADD3 R8, P2, PT, R14, UR14, RZ ;  /* 0x0000000e0e087c10 */ /* 0x000fe4000ff5e0ff */
[----:B------:R-:W1:Y:S02]  /*0ad0*/  @P1 LDC R14, c[0x0][0x388] ;  /* 0x0000e200ff0e1b82 */ /* 0x000e640000000800 */
[----:B------:R-:W-:-:S05]  /*0ae0*/  IADD3.X R9, PT, PT, R9, UR15, RZ, P2, !PT ;  /* 0x0000000f09097c10 */ /* 0x000fca00097fe4ff */
[----:B---3--:R0:W-:Y:S04]  /*0af0*/  STG.E.U8 desc[UR10][R8.64+0x3], R15 ;  /* 0x0000030f08007986 */ /* 0x0081e8000c10110a */
[----:B--2---:R-:W2:Y:S04]  /*0b00*/  LDG.E.U8 R17, desc[UR10][R12.64] ;  /* 0x0000000a0c117981 */ /* 0x004ea8000c1e1100 */
[----:B--2---:R2:W-:Y:S04]  /*0b10*/  STG.E.U8 desc[UR10][R8.64], R17 ;  /* 0x0000001108007986 */ /* 0x0045e8000c10110a */
[----:B------:R-:W3:Y:S01]  /*0b20*/  LDG.E.U8 R19, desc[UR10][R12.64+0x1] ;  /* 0x0000010a0c137981 */ /* 0x000ee2000c1e1100 */
[----:B------:R-:W-:-:S04]  /*0b30*/  VIADD R18, R16, UR4 ;  /* 0x0000000410127c36 */ /* 0x000fc80008000000 */
[----:B-1----:R-:W-:-:S05]  /*0b40*/  @P1 IMAD R10, R18, R14, R5 ;  /* 0x0000000e120a1224 */ /* 0x002fca00078e0205 */
[----:B------:R-:W-:-:S04]  /*0b50*/  @P1 ISETP.GE.U32.AND P2, PT, R10, UR5, PT ;  /* 0x000000050a001c0c */ /* 0x000fc8000bf46070 */
[----:B------:R-:W-:Y:S01]  /*0b60*/  @P1 SEL R23, R10, 0xffffffff, !P2 ;  /* 0xffffffff0a171807 */ /* 0x000fe20005000000 */
[----:B------:R-:W-:Y:S01]  /*0b70*/  IMAD.MOV.U32 R10, RZ, RZ, -0x1 ;  /* 0xffffffffff0a7424 */ /* 0x000fe200078e00ff */
[----:B---3--:R1:W-:Y:S04]  /*0b80*/  STG.E.U8 desc[UR10][R8.64+0x1], R19 ;  /* 0x0000011308007986 */ /* 0x0083e8000c10110a */
[----:B------:R-:W3:Y:S01]  /*0b90*/  LDG.E.U8 R21, desc[UR10][R12.64+0x2] ;  /* 0x0000020a0c157981 */ /* 0x000ee2000c1e1100 */
[--C-:B------:R-:W-:Y:S02]  /*0ba0*/  @P1 IMAD.MOV.U32 R10, RZ, RZ, R23.reuse ;  /* 0x000000ffff0a1224 */ /* 0x100fe400078e0017 */
[----:B------:R-:W-:Y:S01]  /*0bb0*/  IMAD.MOV.U32 R11, RZ, RZ, -0x1 ;  /* 0xffffffffff0b7424 */ /* 0x000fe200078e00ff */
[----:B------:R-:W-:Y:S01]  /*0bc0*/  @P1 SHF.R.S32.HI R11, RZ, 0x1f, R23 ;  /* 0x0000001fff0b1819 */ /* 0x000fe20000011417 */
[----:B------:R-:W-:-:S03]  /*0bd0*/  IMAD.SHL.U32 R14, R10, 0x4, RZ ;  /* 0x000000040a0e7824 */ /* 0x000fc600078e00ff */
[----:B------:R-:W-:Y:S02]  /*0be0*/  SHF.L.U64.HI R16, R10, 0x2, R11 ;  /* 0x000000020a107819 */ /* 0x000fe4000001020b */
[----:B------:R-:W-:-:S04]  /*0bf0*/  IADD3 R10, P1, PT, R14, UR12, RZ ;  /* 0x0000000c0e0a7c10 */ /* 0x000fc8000ff3e0ff */
[----:B------:R-:W-:Y:S01]  /*0c00*/  IADD3.X R11, PT, PT, R16, UR13, RZ, P1, !PT ;  /* 0x0000000d100b7c10 */ /* 0x000fe20008ffe4ff */
[----:B---3--:R3:W-:Y:S04]  /*0c10*/  STG.E.U8 desc[UR10][R8.64+0x2], R21 ;  /* 0x0000021508007986 */ /* 0x0087e8000c10110a */
[----:B0-----:R-:W4:Y:S01]  /*0c20*/  LDG.E.U8 R15, desc[UR10][R10.64+0x3] ;  /* 0x0000030a0a0f7981 */ /* 0x001f22000c1e1100 */
[----:B------:R-:W-:-:S04]  /*0c30*/  IADD3 R12, P1, PT, R14, UR14, RZ ;  /* 0x0000000e0e0c7c10 */ /* 0x000fc8000ff3e0ff */
[----:B------:R-:W-:-:S05]  /*0c40*/  IADD3.X R13, PT, PT, R16, UR15, RZ, P1, !PT ;  /* 0x0000000f100d7c10 */ /* 0x000fca0008ffe4ff */
[----:B----4-:R3:W-:Y:S04]  /*0c50*/  STG.E.U8 desc[UR10][R12.64+0x3], R15 ;  /* 0x0000030f0c007986 */ /* 0x0107e8000c10110a */
[----:B--2---:R-:W2:Y:S04]  /*0c60*/  LDG.E.U8 R17, desc[UR10][R10.64] ;  /* 0x0000000a0a117981 */ /* 0x004ea8000c1e1100 */
[----:B--2---:R3:W-:Y:S04]  /*0c70*/  STG.E.U8 desc[UR10][R12.64], R17 ;  /* 0x000000110c007986 */ /* 0x0047e8000c10110a */
[----:B-1----:R-:W2:Y:S04]  /*0c80*/  LDG.E.U8 R19, desc[UR10][R10.64+0x1] ;  /* 0x0000010a0a137981 */ /* 0x002ea8000c1e1100 */
[----:B--2---:R3:W-:Y:S04]  /*0c90*/  STG.E.U8 desc[UR10][R12.64+0x1], R19 ;  /* 0x000001130c007986 */ /* 0x0047e8000c10110a */
[----:B------:R-:W2:Y:S01]  /*0ca0*/  LDG.E.U8 R23, desc[UR10][R10.64+0x2] ;  /* 0x0000020a0a177981 */ /* 0x000ea2000c1e1100 */
[----:B------:R-:W-:-:S05]  /*0cb0*/  VIADD R18, R18, UR4 ;  /* 0x0000000412127c36 */ /* 0x000fca0008000000 */
[----:B------:R-:W-:Y:S01]  /*0cc0*/  ISETP.GE.U32.AND P1, PT, R18, UR9, PT ;  /* 0x0000000912007c0c */ /* 0x000fe2000bf26070 */
[----:B--2---:R3:W-:-:S12]  /*0cd0*/  STG.E.U8 desc[UR10][R12.64+0x2], R23 ;  /* 0x000002170c007986 */ /* 0x0047d8000c10110a */
[----:B------:R-:W-:Y:S05]  /*0ce0*/  @!P1 BRA `(.L_x_4) ;  /* 0xfffffff800889947 */ /* 0x000fea000383ffff */
.L_x_1:
[----:B------:R-:W-:Y:S05]  /*0cf0*/  BSYNC.RECONVERGENT B0 ;  /* 0x0000000000007941 */ /* 0x000fea0003800200 */
.L_x_0:
[----:B------:R-:W4:Y:S01]  /*0d00*/  LDCU UR7, c[0x0][0x384] ;  /* 0x00007080ff0777ac */ /* 0x000f220008000800 */
[----:B------:R-:W-:-:S05]  /*0d10*/  VIADD R5, R5, UR6 ;  /* 0x0000000605057c36 */ /* 0x000fca0008000000 */
[----:B----4-:R-:W-:-:S13]  /*0d20*/  ISETP.GE.U32.AND P0, PT, R5, UR7, PT ;  /* 0x0000000705007c0c */ /* 0x010fda000bf06070 */
[----:B------:R-:W-:Y:S05]  /*0d30*/  @!P0 BRA `(.L_x_5) ;  /* 0xfffffff400748947 */ /* 0x000fea000383ffff */
[----:B------:R-:W-:Y:S05]  /*0d40*/  EXIT ;  /* 0x000000000000794d */ /* 0x000fea0003800000 */
.L_x_6:
[----:B------:R-:W-:-:S00]  /*0d50*/  BRA `(.L_x_6) ;  /* 0xfffffffc00fc7947 */ /* 0x000fc0000383ffff */
[----:B------:R-:W-:-:S00]  /*0d60*/  NOP ;  /* 0x0000000000007918 */ /* 0x000fc00000000000 */
        /* <DEDUP_REMOVED lines=9> */
.L_x_7:


//--------------------- .nv.shared.reserved.0     --------------------------
	.section	.nv.shared.reserved.0,"aw",@nobits
	.weak		__nv_reservedSMEM_offset_0_alias
	.size		__nv_reservedSMEM_offset_0_alias, 0, 64
	.other		__nv_reservedSMEM_offset_0_alias,@"STO_CUDA_RESERVED_SHARED STV_DEFAULT"
__nv_reservedSMEM_offset_0_alias:
	.zero		0
	.zero		64


//--------------------- .nv.constant0._Z12MedianFilterjjjP5PixelS0_ --------------------------
	.section	.nv.constant0._Z12MedianFilterjjjP5PixelS0_,"a",@progbits
	.sectionflags	@""
	.align	4
.nv.constant0._Z12MedianFilterjjjP5PixelS0_:
	.zero		928


//--------------------- SYMBOLS --------------------------

	.type		.nv.reservedSmem.offset0,@object
	.size		.nv.reservedSmem.offset0,0x4
